//
// Generated by NVIDIA NVVM Compiler
//
// Compiler Build ID: CL-36424714
// Cuda compilation tools, release 13.0, V13.0.88
// Based on NVVM 20.0.0
//

.version 9.0
.target sm_100
.address_size 64

	// .globl	_Z21updateRunnerPositionsP6Runner
.global .align 4 .u32 order;
.global .align 4 .u32 oneRunnerHasReached;

.visible .entry _Z21updateRunnerPositionsP6Runner(
	.param .u64 .ptr .align 1 _Z21updateRunnerPositionsP6Runner_param_0
)
{
	.reg .pred 	%p<4>;
	.reg .b32 	%r<9>;
	.reg .b32 	%f<4>;
	.reg .b64 	%rd<5>;

	ld.param.u64 	%rd2, [_Z21updateRunnerPositionsP6Runner_param_0];
	mov.u32 	%r2, %ntid.x;
	mov.u32 	%r3, %ctaid.x;
	mov.u32 	%r4, %tid.x;
	mad.lo.s32 	%r1, %r2, %r3, %r4;
	setp.gt.s32 	%p1, %r1, 99;
	@%p1 bra 	$L__BB0_6;
	cvta.to.global.u64 	%rd3, %rd2;
	mul.wide.s32 	%rd4, %r1, 16;
	add.s64 	%rd1, %rd3, %rd4;
	ld.global.f32 	%f2, [%rd1+4];
	ld.global.f32 	%f3, [%rd1+8];
	add.f32 	%f1, %f2, %f3;
	setp.ltu.f32 	%p2, %f2, 0f42C80000;
	@%p2 bra 	$L__BB0_3;
	mov.b32 	%r5, 1120403456;
	st.global.u32 	[%rd1+4], %r5;
	bra.uni 	$L__BB0_6;
$L__BB0_3:
	setp.ltu.f32 	%p3, %f1, 0f42C80000;
	@%p3 bra 	$L__BB0_5;
	ld.global.u32 	%r6, [order];
	add.s32 	%r7, %r6, 1;
	st.global.u32 	[order], %r7;
	mov.b32 	%r8, 1120403456;
	st.global.u32 	[%rd1+4], %r8;
	st.global.u32 	[%rd1+12], %r7;
	bra.uni 	$L__BB0_6;
$L__BB0_5:
	st.global.f32 	[%rd1+4], %f1;
$L__BB0_6:
	ret;

}


// ===== COMPILED SASS (sm_100) =====

	.target	sm_100

	.elftype	@"ET_EXEC"


//--------------------- .note.nv.tkinfo           --------------------------
	.section	.note.nv.tkinfo,"",@"SHT_NOTE"
	.sectionflags	@"SHF_NOTE_NV_TKINFO"
	.tkinfo
        /*0018*/ 	.word	0x00000002
        /*0030*/ 	.string	""
        /*0030*/ 	.string	"ptxas"
        /*0030*/ 	.string	"Cuda compilation tools, release 13.0, V13.0.88"
        /*0030*/ 	.string	"Build cuda_13.0.r13.0/compiler.36424714_0"
        /*0030*/ 	.string	"-arch sm_100 -m 64 "



//--------------------- .note.nv.cuinfo           --------------------------
	.section	.note.nv.cuinfo,"",@"SHT_NOTE"
	.sectionflags	@"SHF_NOTE_NV_CUINFO"
        /*0018*/ 	.short	0x0002
        /*001a*/ 	.short	0x0064
        /*001c*/ 	.short	0x0082
	.zero		2


//--------------------- .nv.info                  --------------------------
	.section	.nv.info,"",@"SHT_CUDA_INFO"
	.align	4


	//----- nvinfo : EIATTR_REGCOUNT
	.align		4
        /*0000*/ 	.byte	0x04, 0x2f
        /*0002*/ 	.short	(.L_3 - .L_2)
	.align		4
.L_2:
        /*0004*/ 	.word	index@(_Z21updateRunnerPositionsP6Runner)
        /*0008*/ 	.word	0x0000000c


	//----- nvinfo : EIATTR_FRAME_SIZE
	.align		4
.L_3:
        /*000c*/ 	.byte	0x04, 0x11
        /*000e*/ 	.short	(.L_5 - .L_4)
	.align		4
.L_4:
        /*0010*/ 	.word	index@(_Z21updateRunnerPositionsP6Runner)
        /*0014*/ 	.word	0x00000000


	//----- nvinfo : EIATTR_MIN_STACK_SIZE
	.align		4
.L_5:
        /*0018*/ 	.byte	0x04, 0x12
        /*001a*/ 	.short	(.L_7 - .L_6)
	.align		4
.L_6:
        /*001c*/ 	.word	index@(_Z21updateRunnerPositionsP6Runner)
        /*0020*/ 	.word	0x00000000
.L_7:


//--------------------- .nv.compat                --------------------------
	.section	.nv.compat,"",@"SHT_CUDA_COMPAT_INFO"
	.align	4
        /*0000*/ 	.byte	0x02, 0x09, 0x00, 0x00, 0x02, 0x02, 0x01, 0x00, 0x02, 0x05, 0x05, 0x00, 0x03, 0x07, 0x01, 0x01
        /*0010*/ 	.byte	0x02, 0x03, 0x00, 0x00, 0x02, 0x06, 0x01, 0x00, 0x04, 0x0b, 0x08, 0x00, 0x01, 0x00, 0x00, 0x00
        /*0020*/ 	.byte	0x00, 0x00, 0x00, 0x00


//--------------------- .nv.info._Z21updateRunnerPositionsP6Runner --------------------------
	.section	.nv.info._Z21updateRunnerPositionsP6Runner,"",@"SHT_CUDA_INFO"
	.sectionflags	@""
	.align	4


	//----- nvinfo : EIATTR_CUDA_API_VERSION
	.align		4
        /*0000*/ 	.byte	0x04, 0x37
        /*0002*/ 	.short	(.L_9 - .L_8)
.L_8:
        /*0004*/ 	.word	0x00000082


	//----- nvinfo : EIATTR_KPARAM_INFO
	.align		4
.L_9:
        /*0008*/ 	.byte	0x04, 0x17
        /*000a*/ 	.short	(.L_11 - .L_10)
.L_10:
        /*000c*/ 	.word	0x00000000
        /*0010*/ 	.short	0x0000
        /*0012*/ 	.short	0x0000
        /*0014*/ 	.byte	0x00, 0xf5, 0x21, 0x00


	//----- nvinfo : EIATTR_SPARSE_MMA_MASK
	.align		4
.L_11:
        /*0018*/ 	.byte	0x03, 0x50
        /*001a*/ 	.short	0x0000


	//----- nvinfo : EIATTR_MAXREG_COUNT
	.align		4
        /*001c*/ 	.byte	0x03, 0x1b
        /*001e*/ 	.short	0x00ff


	//----- nvinfo : EIATTR_MERCURY_ISA_VERSION
	.align		4
        /*0020*/ 	.byte	0x03, 0x5f
        /*0022*/ 	.short	0x0101


	//----- nvinfo : EIATTR_VRC_CTA_INIT_COUNT
	.align		4
        /*0024*/ 	.byte	0x02, 0x4a
	.zero		1
	.zero		1


	//----- nvinfo : EIATTR_EXIT_INSTR_OFFSETS
	.align		4
        /*0028*/ 	.byte	0x04, 0x1c
        /*002a*/ 	.short	(.L_13 - .L_12)


	//   ....[0]....
.L_12:
        /*002c*/ 	.word	0x00000060


	//   ....[1]....
        /*0030*/ 	.word	0x00000100


	//   ....[2]....
        /*0034*/ 	.word	0x000001a0


	//   ....[3]....
        /*0038*/ 	.word	0x000001c0


	//----- nvinfo : EIATTR_CRS_STACK_SIZE
	.align		4
.L_13:
        /*003c*/ 	.byte	0x04, 0x1e
        /*003e*/ 	.short	(.L_15 - .L_14)
.L_14:
        /*0040*/ 	.word	0x00000000


	//----- nvinfo : EIATTR_CBANK_PARAM_SIZE
	.align		4
.L_15:
        /*0044*/ 	.byte	0x03, 0x19
        /*0046*/ 	.short	0x0008


	//----- nvinfo : EIATTR_PARAM_CBANK
	.align		4
        /*0048*/ 	.byte	0x04, 0x0a
        /*004a*/ 	.short	(.L_17 - .L_16)
	.align		4
.L_16:
        /*004c*/ 	.word	index@(.nv.constant0._Z21updateRunnerPositionsP6Runner)
        /*0050*/ 	.short	0x0380
        /*0052*/ 	.short	0x0008


	//----- nvinfo : EIATTR_SW_WAR
	.align		4
.L_17:
        /*0054*/ 	.byte	0x04, 0x36
        /*0056*/ 	.short	(.L_19 - .L_18)
.L_18:
        /*0058*/ 	.word	0x00000008
.L_19:


//--------------------- .nv.callgraph             --------------------------
	.section	.nv.callgraph,"",@"SHT_CUDA_CALLGRAPH"
	.align	4
	.sectionentsize	8
	.align		4
        /*0000*/ 	.word	0x00000000
	.align		4
        /*0004*/ 	.word	0xffffffff
	.align		4
        /*0008*/ 	.word	0x00000000
	.align		4
        /*000c*/ 	.word	0xfffffffe
	.align		4
        /*0010*/ 	.word	0x00000000
	.align		4
        /*0014*/ 	.word	0xfffffffd
	.align		4
        /*0018*/ 	.word	0x00000000
	.align		4
        /*001c*/ 	.word	0xfffffffc


//--------------------- .nv.constant4             --------------------------
	.section	.nv.constant4,"a",@progbits
	.align	8
	.align		8
.nv.constant4:
        /*0000*/ 	.dword	order
	.align		8
        /*0008*/ 	.dword	oneRunnerHasReached


//--------------------- .text._Z21updateRunnerPositionsP6Runner --------------------------
	.section	.text._Z21updateRunnerPositionsP6Runner,"ax",@progbits
	.align	128
        .global         _Z21updateRunnerPositionsP6Runner
        .type           _Z21updateRunnerPositionsP6Runner,@function
        .size           _Z21updateRunnerPositionsP6Runner,(.L_x_2 - _Z21updateRunnerPositionsP6Runner)
        .other          _Z21updateRunnerPositionsP6Runner,@"STO_CUDA_ENTRY STV_DEFAULT"
_Z21updateRunnerPositionsP6Runner:
.text._Z21updateRunnerPositionsP6Runner:
[----:B------:R-:W-:Y:S01]  /*0000*/  LDC R1, c[0x0][0x37c] ;  /* 0x0000df00ff017b82 */ /* 0x000fe20000000800 */
[----:B------:R-:W0:Y:S01]  /*0010*/  S2R R5, SR_CTAID.X ;  /* 0x0000000000057919 */ /* 0x000e220000002500 */
[----:B------:R-:W0:Y:S01]  /*0020*/  LDCU UR4, c[0x0][0x360] ;  /* 0x00006c00ff0477ac */ /* 0x000e220008000800 */
[----:B------:R-:W0:Y:S02]  /*0030*/  S2R R0, SR_TID.X ;  /* 0x0000000000007919 */ /* 0x000e240000002100 */
[----:B0-----:R-:W-:-:S05]  /*0040*/  IMAD R5, R5, UR4, R0 ;  /* 0x0000000405057c24 */ /* 0x001fca000f8e0200 */
[----:B------:R-:W-:-:S13]  /*0050*/  ISETP.GT.AND P0, PT, R5, 0x63, PT ;  /* 0x000000630500780c */ /* 0x000fda0003f04270 */
[----:B------:R-:W-:Y:S05]  /*0060*/  @P0 EXIT ;  /* 0x000000000000094d */ /* 0x000fea0003800000 */
[----:B------:R-:W0:Y:S01]  /*0070*/  LDC.64 R2, c[0x0][0x380] ;  /* 0x0000e000ff027b82 */ /* 0x000e220000000a00 */
[----:B------:R-:W1:Y:S01]  /*0080*/  LDCU.64 UR4, c[0x0][0x358] ;  /* 0x00006b00ff0477ac */ /* 0x000e620008000a00 */
[----:B0-----:R-:W-:-:S05]  /*0090*/  IMAD.WIDE R2, R5, 0x10, R2 ;  /* 0x0000001005027825 */ /* 0x001fca00078e0202 */
[----:B-1----:R-:W2:Y:S04]  /*00a0*/  LDG.E R0, desc[UR4][R2.64+0x4] ;  /* 0x0000040402007981 */ /* 0x002ea8000c1e1900 */
[----:B------:R-:W3:Y:S01]  /*00b0*/  LDG.E R5, desc[UR4][R2.64+0x8] ;  /* 0x0000080402057981 */ /* 0x000ee2000c1e1900 */
[C---:B--2---:R-:W-:Y:S01]  /*00c0*/  FSETP.GE.AND P0, PT, R0.reuse, 100, PT ;  /* 0x42c800000000780b */ /* 0x044fe20003f06000 */
[----:B---3--:R-:W-:-:S12]  /*00d0*/  FADD R5, R0, R5 ;  /* 0x0000000500057221 */ /* 0x008fd80000000000 */
[----:B------:R-:W-:-:S05]  /*00e0*/  @P0 MOV R7, 0x42c80000 ;  /* 0x42c8000000070802 */ /* 0x000fca0000000f00 */
[----:B------:R0:W-:Y:S01]  /*00f0*/  @P0 STG.E desc[UR4][R2.64+0x4], R7 ;  /* 0x0000040702000986 */ /* 0x0001e2000c101904 */
[----:B------:R-:W-:Y:S05]  /*0100*/  @P0 EXIT ;  /* 0x000000000000094d */ /* 0x000fea0003800000 */
[----:B------:R-:W-:-:S13]  /*0110*/  FSETP.GE.AND P0, PT, R5, 100, PT ;  /* 0x42c800000500780b */ /* 0x000fda0003f06000 */
[----:B------:R-:W-:Y:S05]  /*0120*/  @!P0 BRA `(.L_x_0) ;  /* 0x0000000000208947 */ /* 0x000fea0003800000 */
[----:B------:R-:W1:Y:S02]  /*0130*/  LDC.64 R4, c[0x4][RZ] ;  /* 0x01000000ff047b82 */ /* 0x000e640000000a00 */
[----:B-1----:R-:W0:Y:S01]  /*0140*/  LDG.E R0, desc[UR4][R4.64] ;  /* 0x0000000404007981 */ /* 0x002e22000c1e1900 */
[----:B------:R-:W-:Y:S01]  /*0150*/  HFMA2 R9, -RZ, RZ, 3.390625, 0 ;  /* 0x42c80000ff097431 */ /* 0x000fe200000001ff */
[----:B0-----:R-:W-:-:S05]  /*0160*/  IADD3 R7, PT, PT, R0, 0x1, RZ ;  /* 0x0000000100077810 */ /* 0x001fca0007ffe0ff */
[----:B------:R-:W-:Y:S04]  /*0170*/  STG.E desc[UR4][R4.64], R7 ;  /* 0x0000000704007986 */ /* 0x000fe8000c101904 */
[----:B------:R-:W-:Y:S04]  /*0180*/  STG.E desc[UR4][R2.64+0x4], R9 ;  /* 0x0000040902007986 */ /* 0x000fe8000c101904 */
[----:B------:R-:W-:Y:S01]  /*0190*/  STG.E desc[UR4][R2.64+0xc], R7 ;  /* 0x00000c0702007986 */ /* 0x000fe2000c101904 */
[----:B------:R-:W-:Y:S05]  /*01a0*/  EXIT ;  /* 0x000000000000794d */ /* 0x000fea0003800000 */
.L_x_0:
[----:B------:R-:W-:Y:S01]  /*01b0*/  STG.E desc[UR4][R2.64+0x4], R5 ;  /* 0x0000040502007986 */ /* 0x000fe2000c101904 */
[----:B------:R-:W-:Y:S05]  /*01c0*/  EXIT ;  /* 0x000000000000794d */ /* 0x000fea0003800000 */
.L_x_1:
[----:B------:R-:W-:-:S00]  /*01d0*/  BRA `(.L_x_1) ;  /* 0xfffffffc00fc7947 */ /* 0x000fc0000383ffff */
[----:B------:R-:W-:-:S00]  /*01e0*/  NOP ;  /* 0x0000000000007918 */ /* 0x000fc00000000000 */
        /* <DEDUP_REMOVED lines=9> */
.L_x_2:


//--------------------- .nv.shared.reserved.0     --------------------------
	.section	.nv.shared.reserved.0,"aw",@nobits
	.weak		__nv_reservedSMEM_offset_0_alias
	.size		__nv_reservedSMEM_offset_0_alias, 0, 64
	.other		__nv_reservedSMEM_offset_0_alias,@"STO_CUDA_RESERVED_SHARED STV_DEFAULT"
__nv_reservedSMEM_offset_0_alias:
	.zero		0
	.zero		64


//--------------------- .nv.global                --------------------------
	.section	.nv.global,"aw",@nobits
	.align	4
.nv.global:
	.type		order,@object
	.size		order,(oneRunnerHasReached - order)
order:
	.zero		4
	.type		oneRunnerHasReached,@object
	.size		oneRunnerHasReached,(.L_1 - oneRunnerHasReached)
oneRunnerHasReached:
	.zero		4
.L_1:


//--------------------- .nv.constant0._Z21updateRunnerPositionsP6Runner --------------------------
	.section	.nv.constant0._Z21updateRunnerPositionsP6Runner,"a",@progbits
	.sectionflags	@""
	.align	4
.nv.constant0._Z21updateRunnerPositionsP6Runner:
	.zero		904


//--------------------- SYMBOLS --------------------------

	.type		.nv.reservedSmem.offset0,@object
	.size		.nv.reservedSmem.offset0,0x4
